//
// Generated by NVIDIA NVVM Compiler
//
// Compiler Build ID: CL-36424714
// Cuda compilation tools, release 13.0, V13.0.88
// Based on NVVM 20.0.0
//

.version 9.0
.target sm_100
.address_size 64

	// .globl	_Z12transpose_v2ILi32ELi32ELi0EEvPfS0_ii
// _ZZ12transpose_v2ILi32ELi32ELi0EEvPfS0_iiE4tile has been demoted
// _ZZ12transpose_v2ILi32ELi32ELi1EEvPfS0_iiE4tile has been demoted

.visible .entry _Z12transpose_v2ILi32ELi32ELi0EEvPfS0_ii(
	.param .u64 .ptr .align 1 _Z12transpose_v2ILi32ELi32ELi0EEvPfS0_ii_param_0,
	.param .u64 .ptr .align 1 _Z12transpose_v2ILi32ELi32ELi0EEvPfS0_ii_param_1,
	.param .u32 _Z12transpose_v2ILi32ELi32ELi0EEvPfS0_ii_param_2,
	.param .u32 _Z12transpose_v2ILi32ELi32ELi0EEvPfS0_ii_param_3
)
{
	.reg .pred 	%p<7>;
	.reg .b32 	%r<29>;
	.reg .b32 	%f<3>;
	.reg .b64 	%rd<9>;
	// demoted variable
	.shared .align 4 .b8 _ZZ12transpose_v2ILi32ELi32ELi0EEvPfS0_iiE4tile[4096];
	ld.param.u64 	%rd1, [_Z12transpose_v2ILi32ELi32ELi0EEvPfS0_ii_param_0];
	ld.param.u64 	%rd2, [_Z12transpose_v2ILi32ELi32ELi0EEvPfS0_ii_param_1];
	ld.param.u32 	%r9, [_Z12transpose_v2ILi32ELi32ELi0EEvPfS0_ii_param_2];
	ld.param.u32 	%r11, [_Z12transpose_v2ILi32ELi32ELi0EEvPfS0_ii_param_3];
	mov.u32 	%r1, %tid.x;
	mov.u32 	%r2, %ctaid.x;
	mov.u32 	%r12, %ntid.x;
	mad.lo.s32 	%r3, %r2, %r12, %r1;
	mov.u32 	%r4, %tid.y;
	mov.u32 	%r5, %ctaid.y;
	mov.u32 	%r13, %ntid.y;
	mad.lo.s32 	%r14, %r5, %r13, %r4;
	setp.ge.s32 	%p1, %r3, %r9;
	setp.ge.s32 	%p2, %r14, %r11;
	or.pred  	%p3, %p1, %p2;
	@%p3 bra 	$L__BB0_2;
	cvta.to.global.u64 	%rd3, %rd2;
	mad.lo.s32 	%r15, %r9, %r14, %r3;
	mul.wide.s32 	%rd4, %r15, 4;
	add.s64 	%rd5, %rd3, %rd4;
	ld.global.f32 	%f1, [%rd5];
	shl.b32 	%r16, %r4, 7;
	mov.u32 	%r17, _ZZ12transpose_v2ILi32ELi32ELi0EEvPfS0_iiE4tile;
	add.s32 	%r18, %r17, %r16;
	shl.b32 	%r19, %r1, 2;
	add.s32 	%r20, %r18, %r19;
	st.shared.f32 	[%r20], %f1;
$L__BB0_2:
	bar.sync 	0;
	shl.b32 	%r21, %r5, 5;
	shl.b32 	%r22, %r2, 5;
	add.s32 	%r7, %r21, %r1;
	add.s32 	%r8, %r22, %r4;
	setp.ge.s32 	%p4, %r7, %r11;
	setp.ge.s32 	%p5, %r8, %r9;
	or.pred  	%p6, %p5, %p4;
	@%p6 bra 	$L__BB0_4;
	shl.b32 	%r23, %r1, 7;
	mov.u32 	%r24, _ZZ12transpose_v2ILi32ELi32ELi0EEvPfS0_iiE4tile;
	add.s32 	%r25, %r24, %r23;
	shl.b32 	%r26, %r4, 2;
	add.s32 	%r27, %r25, %r26;
	ld.shared.f32 	%f2, [%r27];
	mad.lo.s32 	%r28, %r11, %r8, %r7;
	cvta.to.global.u64 	%rd6, %rd1;
	mul.wide.s32 	%rd7, %r28, 4;
	add.s64 	%rd8, %rd6, %rd7;
	st.global.f32 	[%rd8], %f2;
$L__BB0_4:
	ret;

}
	// .globl	_Z12transpose_v2ILi32ELi32ELi1EEvPfS0_ii
.visible .entry _Z12transpose_v2ILi32ELi32ELi1EEvPfS0_ii(
	.param .u64 .ptr .align 1 _Z12transpose_v2ILi32ELi32ELi1EEvPfS0_ii_param_0,
	.param .u64 .ptr .align 1 _Z12transpose_v2ILi32ELi32ELi1EEvPfS0_ii_param_1,
	.param .u32 _Z12transpose_v2ILi32ELi32ELi1EEvPfS0_ii_param_2,
	.param .u32 _Z12transpose_v2ILi32ELi32ELi1EEvPfS0_ii_param_3
)
{
	.reg .pred 	%p<7>;
	.reg .b32 	%r<27>;
	.reg .b32 	%f<3>;
	.reg .b64 	%rd<9>;
	// demoted variable
	.shared .align 4 .b8 _ZZ12transpose_v2ILi32ELi32ELi1EEvPfS0_iiE4tile[4224];
	ld.param.u64 	%rd1, [_Z12transpose_v2ILi32ELi32ELi1EEvPfS0_ii_param_0];
	ld.param.u64 	%rd2, [_Z12transpose_v2ILi32ELi32ELi1EEvPfS0_ii_param_1];
	ld.param.u32 	%r9, [_Z12transpose_v2ILi32ELi32ELi1EEvPfS0_ii_param_2];
	ld.param.u32 	%r11, [_Z12transpose_v2ILi32ELi32ELi1EEvPfS0_ii_param_3];
	mov.u32 	%r1, %tid.x;
	mov.u32 	%r2, %ctaid.x;
	mov.u32 	%r12, %ntid.x;
	mad.lo.s32 	%r3, %r2, %r12, %r1;
	mov.u32 	%r4, %tid.y;
	mov.u32 	%r5, %ctaid.y;
	mov.u32 	%r13, %ntid.y;
	mad.lo.s32 	%r14, %r5, %r13, %r4;
	setp.ge.s32 	%p1, %r3, %r9;
	setp.ge.s32 	%p2, %r14, %r11;
	or.pred  	%p3, %p1, %p2;
	@%p3 bra 	$L__BB1_2;
	cvta.to.global.u64 	%rd3, %rd2;
	mad.lo.s32 	%r15, %r9, %r14, %r3;
	mul.wide.s32 	%rd4, %r15, 4;
	add.s64 	%rd5, %rd3, %rd4;
	ld.global.f32 	%f1, [%rd5];
	mov.u32 	%r16, _ZZ12transpose_v2ILi32ELi32ELi1EEvPfS0_iiE4tile;
	mad.lo.s32 	%r17, %r4, 132, %r16;
	shl.b32 	%r18, %r1, 2;
	add.s32 	%r19, %r17, %r18;
	st.shared.f32 	[%r19], %f1;
$L__BB1_2:
	bar.sync 	0;
	shl.b32 	%r20, %r5, 5;
	shl.b32 	%r21, %r2, 5;
	add.s32 	%r7, %r20, %r1;
	add.s32 	%r8, %r21, %r4;
	setp.ge.s32 	%p4, %r7, %r11;
	setp.ge.s32 	%p5, %r8, %r9;
	or.pred  	%p6, %p5, %p4;
	@%p6 bra 	$L__BB1_4;
	mov.u32 	%r22, _ZZ12transpose_v2ILi32ELi32ELi1EEvPfS0_iiE4tile;
	mad.lo.s32 	%r23, %r1, 132, %r22;
	shl.b32 	%r24, %r4, 2;
	add.s32 	%r25, %r23, %r24;
	ld.shared.f32 	%f2, [%r25];
	mad.lo.s32 	%r26, %r11, %r8, %r7;
	cvta.to.global.u64 	%rd6, %rd1;
	mul.wide.s32 	%rd7, %r26, 4;
	add.s64 	%rd8, %rd6, %rd7;
	st.global.f32 	[%rd8], %f2;
$L__BB1_4:
	ret;

}


// ===== COMPILED SASS (sm_100) =====

	.target	sm_100

	.elftype	@"ET_EXEC"


//--------------------- .note.nv.tkinfo           --------------------------
	.section	.note.nv.tkinfo,"",@"SHT_NOTE"
	.sectionflags	@"SHF_NOTE_NV_TKINFO"
	.tkinfo
        /*0018*/ 	.word	0x00000002
        /*0030*/ 	.string	""
        /*0030*/ 	.string	"ptxas"
        /*0030*/ 	.string	"Cuda compilation tools, release 13.0, V13.0.88"
        /*0030*/ 	.string	"Build cuda_13.0.r13.0/compiler.36424714_0"
        /*0030*/ 	.string	"-arch sm_100 -m 64 "



//--------------------- .note.nv.cuinfo           --------------------------
	.section	.note.nv.cuinfo,"",@"SHT_NOTE"
	.sectionflags	@"SHF_NOTE_NV_CUINFO"
        /*0018*/ 	.short	0x0002
        /*001a*/ 	.short	0x0064
        /*001c*/ 	.short	0x0082
	.zero		2


//--------------------- .nv.info                  --------------------------
	.section	.nv.info,"",@"SHT_CUDA_INFO"
	.align	4


	//----- nvinfo : EIATTR_REGCOUNT
	.align		4
        /*0000*/ 	.byte	0x04, 0x2f
        /*0002*/ 	.short	(.L_1 - .L_0)
	.align		4
.L_0:
        /*0004*/ 	.word	index@(_Z12transpose_v2ILi32ELi32ELi0EEvPfS0_ii)
        /*0008*/ 	.word	0x0000000e


	//----- nvinfo : EIATTR_FRAME_SIZE
	.align		4
.L_1:
        /*000c*/ 	.byte	0x04, 0x11
        /*000e*/ 	.short	(.L_3 - .L_2)
	.align		4
.L_2:
        /*0010*/ 	.word	index@(_Z12transpose_v2ILi32ELi32ELi0EEvPfS0_ii)
        /*0014*/ 	.word	0x00000000


	//----- nvinfo : EIATTR_REGCOUNT
	.align		4
.L_3:
        /*0018*/ 	.byte	0x04, 0x2f
        /*001a*/ 	.short	(.L_5 - .L_4)
	.align		4
.L_4:
        /*001c*/ 	.word	index@(_Z12transpose_v2ILi32ELi32ELi1EEvPfS0_ii)
        /*0020*/ 	.word	0x0000000e


	//----- nvinfo : EIATTR_FRAME_SIZE
	.align		4
.L_5:
        /*0024*/ 	.byte	0x04, 0x11
        /*0026*/ 	.short	(.L_7 - .L_6)
	.align		4
.L_6:
        /*0028*/ 	.word	index@(_Z12transpose_v2ILi32ELi32ELi1EEvPfS0_ii)
        /*002c*/ 	.word	0x00000000


	//----- nvinfo : EIATTR_MIN_STACK_SIZE
	.align		4
.L_7:
        /*0030*/ 	.byte	0x04, 0x12
        /*0032*/ 	.short	(.L_9 - .L_8)
	.align		4
.L_8:
        /*0034*/ 	.word	index@(_Z12transpose_v2ILi32ELi32ELi1EEvPfS0_ii)
        /*0038*/ 	.word	0x00000000


	//----- nvinfo : EIATTR_MIN_STACK_SIZE
	.align		4
.L_9:
        /*003c*/ 	.byte	0x04, 0x12
        /*003e*/ 	.short	(.L_11 - .L_10)
	.align		4
.L_10:
        /*0040*/ 	.word	index@(_Z12transpose_v2ILi32ELi32ELi0EEvPfS0_ii)
        /*0044*/ 	.word	0x00000000
.L_11:


//--------------------- .nv.compat                --------------------------
	.section	.nv.compat,"",@"SHT_CUDA_COMPAT_INFO"
	.align	4
        /*0000*/ 	.byte	0x02, 0x09, 0x00, 0x00, 0x02, 0x02, 0x01, 0x00, 0x02, 0x05, 0x05, 0x00, 0x03, 0x07, 0x01, 0x01
        /*0010*/ 	.byte	0x02, 0x03, 0x00, 0x00, 0x02, 0x06, 0x01, 0x00, 0x04, 0x0b, 0x08, 0x00, 0x09, 0x00, 0x00, 0x00
        /*0020*/ 	.byte	0x00, 0x00, 0x00, 0x00


//--------------------- .nv.info._Z12transpose_v2ILi32ELi32ELi1EEvPfS0_ii --------------------------
	.section	.nv.info._Z12transpose_v2ILi32ELi32ELi1EEvPfS0_ii,"",@"SHT_CUDA_INFO"
	.sectionflags	@""
	.align	4


	//----- nvinfo : EIATTR_CUDA_API_VERSION
	.align		4
        /*0000*/ 	.byte	0x04, 0x37
        /*0002*/ 	.short	(.L_13 - .L_12)
.L_12:
        /*0004*/ 	.word	0x00000082


	//----- nvinfo : EIATTR_KPARAM_INFO
	.align		4
.L_13:
        /*0008*/ 	.byte	0x04, 0x17
        /*000a*/ 	.short	(.L_15 - .L_14)
.L_14:
        /*000c*/ 	.word	0x00000000
        /*0010*/ 	.short	0x0003
        /*0012*/ 	.short	0x0014
        /*0014*/ 	.byte	0x00, 0xf0, 0x11, 0x00


	//----- nvinfo : EIATTR_KPARAM_INFO
	.align		4
.L_15:
        /*0018*/ 	.byte	0x04, 0x17
        /*001a*/ 	.short	(.L_17 - .L_16)
.L_16:
        /*001c*/ 	.word	0x00000000
        /*0020*/ 	.short	0x0002
        /*0022*/ 	.short	0x0010
        /*0024*/ 	.byte	0x00, 0xf0, 0x11, 0x00


	//----- nvinfo : EIATTR_KPARAM_INFO
	.align		4
.L_17:
        /*0028*/ 	.byte	0x04, 0x17
        /*002a*/ 	.short	(.L_19 - .L_18)
.L_18:
        /*002c*/ 	.word	0x00000000
        /*0030*/ 	.short	0x0001
        /*0032*/ 	.short	0x0008
        /*0034*/ 	.byte	0x00, 0xf5, 0x21, 0x00


	//----- nvinfo : EIATTR_KPARAM_INFO
	.align		4
.L_19:
        /*0038*/ 	.byte	0x04, 0x17
        /*003a*/ 	.short	(.L_21 - .L_20)
.L_20:
        /*003c*/ 	.word	0x00000000
        /*0040*/ 	.short	0x0000
        /*0042*/ 	.short	0x0000
        /*0044*/ 	.byte	0x00, 0xf5, 0x21, 0x00


	//----- nvinfo : EIATTR_SPARSE_MMA_MASK
	.align		4
.L_21:
        /*0048*/ 	.byte	0x03, 0x50
        /*004a*/ 	.short	0x0000


	//----- nvinfo : EIATTR_MAXREG_COUNT
	.align		4
        /*004c*/ 	.byte	0x03, 0x1b
        /*004e*/ 	.short	0x00ff


	//----- nvinfo : EIATTR_NUM_BARRIERS
	.align		4
        /*0050*/ 	.byte	0x02, 0x4c
        /*0052*/ 	.byte	0x01
	.zero		1


	//----- nvinfo : EIATTR_MERCURY_ISA_VERSION
	.align		4
        /*0054*/ 	.byte	0x03, 0x5f
        /*0056*/ 	.short	0x0101


	//----- nvinfo : EIATTR_VRC_CTA_INIT_COUNT
	.align		4
        /*0058*/ 	.byte	0x02, 0x4a
	.zero		1
	.zero		1


	//----- nvinfo : EIATTR_EXIT_INSTR_OFFSETS
	.align		4
        /*005c*/ 	.byte	0x04, 0x1c
        /*005e*/ 	.short	(.L_23 - .L_22)


	//   ....[0]....
.L_22:
        /*0060*/ 	.word	0x000001c0


	//   ....[1]....
        /*0064*/ 	.word	0x00000270


	//----- nvinfo : EIATTR_CBANK_PARAM_SIZE
	.align		4
.L_23:
        /*0068*/ 	.byte	0x03, 0x19
        /*006a*/ 	.short	0x0018


	//----- nvinfo : EIATTR_PARAM_CBANK
	.align		4
        /*006c*/ 	.byte	0x04, 0x0a
        /*006e*/ 	.short	(.L_25 - .L_24)
	.align		4
.L_24:
        /*0070*/ 	.word	index@(.nv.constant0._Z12transpose_v2ILi32ELi32ELi1EEvPfS0_ii)
        /*0074*/ 	.short	0x0380
        /*0076*/ 	.short	0x0018


	//----- nvinfo : EIATTR_SW_WAR
	.align		4
.L_25:
        /*0078*/ 	.byte	0x04, 0x36
        /*007a*/ 	.short	(.L_27 - .L_26)
.L_26:
        /*007c*/ 	.word	0x00000008
.L_27:


//--------------------- .nv.info._Z12transpose_v2ILi32ELi32ELi0EEvPfS0_ii --------------------------
	.section	.nv.info._Z12transpose_v2ILi32ELi32ELi0EEvPfS0_ii,"",@"SHT_CUDA_INFO"
	.sectionflags	@""
	.align	4


	//----- nvinfo : EIATTR_CUDA_API_VERSION
	.align		4
        /*0000*/ 	.byte	0x04, 0x37
        /*0002*/ 	.short	(.L_29 - .L_28)
.L_28:
        /*0004*/ 	.word	0x00000082


	//----- nvinfo : EIATTR_KPARAM_INFO
	.align		4
.L_29:
        /*0008*/ 	.byte	0x04, 0x17
        /*000a*/ 	.short	(.L_31 - .L_30)
.L_30:
        /*000c*/ 	.word	0x00000000
        /*0010*/ 	.short	0x0003
        /*0012*/ 	.short	0x0014
        /*0014*/ 	.byte	0x00, 0xf0, 0x11, 0x00


	//----- nvinfo : EIATTR_KPARAM_INFO
	.align		4
.L_31:
        /*0018*/ 	.byte	0x04, 0x17
        /*001a*/ 	.short	(.L_33 - .L_32)
.L_32:
        /*001c*/ 	.word	0x00000000
        /*0020*/ 	.short	0x0002
        /*0022*/ 	.short	0x0010
        /*0024*/ 	.byte	0x00, 0xf0, 0x11, 0x00


	//----- nvinfo : EIATTR_KPARAM_INFO
	.align		4
.L_33:
        /*0028*/ 	.byte	0x04, 0x17
        /*002a*/ 	.short	(.L_35 - .L_34)
.L_34:
        /*002c*/ 	.word	0x00000000
        /*0030*/ 	.short	0x0001
        /*0032*/ 	.short	0x0008
        /*0034*/ 	.byte	0x00, 0xf5, 0x21, 0x00


	//----- nvinfo : EIATTR_KPARAM_INFO
	.align		4
.L_35:
        /*0038*/ 	.byte	0x04, 0x17
        /*003a*/ 	.short	(.L_37 - .L_36)
.L_36:
        /*003c*/ 	.word	0x00000000
        /*0040*/ 	.short	0x0000
        /*0042*/ 	.short	0x0000
        /*0044*/ 	.byte	0x00, 0xf5, 0x21, 0x00


	//----- nvinfo : EIATTR_SPARSE_MMA_MASK
	.align		4
.L_37:
        /*0048*/ 	.byte	0x03, 0x50
        /*004a*/ 	.short	0x0000


	//----- nvinfo : EIATTR_MAXREG_COUNT
	.align		4
        /*004c*/ 	.byte	0x03, 0x1b
        /*004e*/ 	.short	0x00ff


	//----- nvinfo : EIATTR_NUM_BARRIERS
	.align		4
        /*0050*/ 	.byte	0x02, 0x4c
        /*0052*/ 	.byte	0x01
	.zero		1


	//----- nvinfo : EIATTR_MERCURY_ISA_VERSION
	.align		4
        /*0054*/ 	.byte	0x03, 0x5f
        /*0056*/ 	.short	0x0101


	//----- nvinfo : EIATTR_VRC_CTA_INIT_COUNT
	.align		4
        /*0058*/ 	.byte	0x02, 0x4a
	.zero		1
	.zero		1


	//----- nvinfo : EIATTR_EXIT_INSTR_OFFSETS
	.align		4
        /*005c*/ 	.byte	0x04, 0x1c
        /*005e*/ 	.short	(.L_39 - .L_38)


	//   ....[0]....
.L_38:
        /*0060*/ 	.word	0x000001c0


	//   ....[1]....
        /*0064*/ 	.word	0x00000270


	//----- nvinfo : EIATTR_CBANK_PARAM_SIZE
	.align		4
.L_39:
        /*0068*/ 	.byte	0x03, 0x19
        /*006a*/ 	.short	0x0018


	//----- nvinfo : EIATTR_PARAM_CBANK
	.align		4
        /*006c*/ 	.byte	0x04, 0x0a
        /*006e*/ 	.short	(.L_41 - .L_40)
	.align		4
.L_40:
        /*0070*/ 	.word	index@(.nv.constant0._Z12transpose_v2ILi32ELi32ELi0EEvPfS0_ii)
        /*0074*/ 	.short	0x0380
        /*0076*/ 	.short	0x0018


	//----- nvinfo : EIATTR_SW_WAR
	.align		4
.L_41:
        /*0078*/ 	.byte	0x04, 0x36
        /*007a*/ 	.short	(.L_43 - .L_42)
.L_42:
        /*007c*/ 	.word	0x00000008
.L_43:


//--------------------- .nv.callgraph             --------------------------
	.section	.nv.callgraph,"",@"SHT_CUDA_CALLGRAPH"
	.align	4
	.sectionentsize	8
	.align		4
        /*0000*/ 	.word	0x00000000
	.align		4
        /*0004*/ 	.word	0xffffffff
	.align		4
        /*0008*/ 	.word	0x00000000
	.align		4
        /*000c*/ 	.word	0xfffffffe
	.align		4
        /*0010*/ 	.word	0x00000000
	.align		4
        /*0014*/ 	.word	0xfffffffd
	.align		4
        /*0018*/ 	.word	0x00000000
	.align		4
        /*001c*/ 	.word	0xfffffffc


//--------------------- .text._Z12transpose_v2ILi32ELi32ELi1EEvPfS0_ii --------------------------
	.section	.text._Z12transpose_v2ILi32ELi32ELi1EEvPfS0_ii,"ax",@progbits
	.align	128
        .global         _Z12transpose_v2ILi32ELi32ELi1EEvPfS0_ii
        .type           _Z12transpose_v2ILi32ELi32ELi1EEvPfS0_ii,@function
        .size           _Z12transpose_v2ILi32ELi32ELi1EEvPfS0_ii,(.L_x_2 - _Z12transpose_v2ILi32ELi32ELi1EEvPfS0_ii)
        .other          _Z12transpose_v2ILi32ELi32ELi1EEvPfS0_ii,@"STO_CUDA_ENTRY STV_DEFAULT"
_Z12transpose_v2ILi32ELi32ELi1EEvPfS0_ii:
.text._Z12transpose_v2ILi32ELi32ELi1EEvPfS0_ii:
[----:B------:R-:W-:Y:S01]  /*0000*/  LDC R1, c[0x0][0x37c] ;  /* 0x0000df00ff017b82 */ /* 0x000fe20000000800 */
[----:B------:R-:W0:Y:S01]  /*0010*/  S2R R11, SR_TID.Y ;  /* 0x00000000000b7919 */ /* 0x000e220000002200 */
[----:B------:R-:W1:Y:S01]  /*0020*/  LDCU UR4, c[0x0][0x360] ;  /* 0x00006c00ff0477ac */ /* 0x000e620008000800 */
[----:B------:R-:W0:Y:S01]  /*0030*/  S2R R4, SR_CTAID.Y ;  /* 0x0000000000047919 */ /* 0x000e220000002600 */
[----:B------:R-:W0:Y:S01]  /*0040*/  LDCU UR5, c[0x0][0x364] ;  /* 0x00006c80ff0577ac */ /* 0x000e220008000800 */
[----:B------:R-:W1:Y:S01]  /*0050*/  S2R R9, SR_TID.X ;  /* 0x0000000000097919 */ /* 0x000e620000002100 */
[----:B------:R-:W2:Y:S01]  /*0060*/  LDCU.64 UR6, c[0x0][0x390] ;  /* 0x00007200ff0677ac */ /* 0x000ea20008000a00 */
[----:B------:R-:W1:Y:S01]  /*0070*/  S2R R6, SR_CTAID.X ;  /* 0x0000000000067919 */ /* 0x000e620000002500 */
[----:B0-----:R-:W-:-:S05]  /*0080*/  IMAD R5, R4, UR5, R11 ;  /* 0x0000000504057c24 */ /* 0x001fca000f8e020b */
[----:B--2---:R-:W-:Y:S01]  /*0090*/  ISETP.GE.AND P0, PT, R5, UR7, PT ;  /* 0x0000000705007c0c */ /* 0x004fe2000bf06270 */
[----:B-1----:R-:W-:Y:S01]  /*00a0*/  IMAD R0, R6, UR4, R9 ;  /* 0x0000000406007c24 */ /* 0x002fe2000f8e0209 */
[----:B------:R-:W0:Y:S04]  /*00b0*/  LDCU.64 UR4, c[0x0][0x358] ;  /* 0x00006b00ff0477ac */ /* 0x000e280008000a00 */
[----:B------:R-:W-:-:S13]  /*00c0*/  ISETP.GE.OR P0, PT, R0, UR6, P0 ;  /* 0x0000000600007c0c */ /* 0x000fda0008706670 */
[----:B------:R-:W1:Y:S01]  /*00d0*/  @!P0 LDC.64 R2, c[0x0][0x388] ;  /* 0x0000e200ff028b82 */ /* 0x000e620000000a00 */
[----:B------:R-:W-:-:S04]  /*00e0*/  @!P0 IMAD R5, R5, UR6, R0 ;  /* 0x0000000605058c24 */ /* 0x000fc8000f8e0200 */
[----:B-1----:R-:W-:-:S06]  /*00f0*/  @!P0 IMAD.WIDE R2, R5, 0x4, R2 ;  /* 0x0000000405028825 */ /* 0x002fcc00078e0202 */
[----:B0-----:R-:W2:Y:S01]  /*0100*/  @!P0 LDG.E R2, desc[UR4][R2.64] ;  /* 0x0000000402028981 */ /* 0x001ea2000c1e1900 */
[----:B------:R-:W-:Y:S01]  /*0110*/  @!P0 MOV R0, 0x400 ;  /* 0x0000040000008802 */ /* 0x000fe20000000f00 */
[----:B------:R-:W-:Y:S01]  /*0120*/  IMAD R4, R4, 0x20, R9 ;  /* 0x0000002004047824 */ /* 0x000fe200078e0209 */
[----:B------:R-:W0:Y:S01]  /*0130*/  @!P0 S2R R5, SR_CgaCtaId ;  /* 0x0000000000058919 */ /* 0x000e220000008800 */
[----:B------:R-:W-:-:S03]  /*0140*/  IMAD R7, R6, 0x20, R11 ;  /* 0x0000002006077824 */ /* 0x000fc600078e020b */
[----:B------:R-:W-:-:S04]  /*0150*/  ISETP.GE.AND P1, PT, R4, UR7, PT ;  /* 0x0000000704007c0c */ /* 0x000fc8000bf26270 */
[----:B------:R-:W-:Y:S02]  /*0160*/  ISETP.GE.OR P1, PT, R7, UR6, P1 ;  /* 0x0000000607007c0c */ /* 0x000fe40008f26670 */
[----:B0-----:R-:W-:-:S05]  /*0170*/  @!P0 LEA R0, R5, R0, 0x18 ;  /* 0x0000000005008211 */ /* 0x001fca00078ec0ff */
[----:B------:R-:W-:-:S05]  /*0180*/  @!P0 IMAD R0, R11, 0x84, R0 ;  /* 0x000000840b008824 */ /* 0x000fca00078e0200 */
[----:B------:R-:W-:-:S05]  /*0190*/  @!P0 LEA R5, R9, R0, 0x2 ;  /* 0x0000000009058211 */ /* 0x000fca00078e10ff */
[----:B--2---:R0:W-:Y:S01]  /*01a0*/  @!P0 STS [R5], R2 ;  /* 0x0000000205008388 */ /* 0x0041e20000000800 */
[----:B------:R-:W-:Y:S06]  /*01b0*/  BAR.SYNC.DEFER_BLOCKING 0x0 ;  /* 0x0000000000007b1d */ /* 0x000fec0000010000 */
[----:B------:R-:W-:Y:S05]  /*01c0*/  @P1 EXIT ;  /* 0x000000000000194d */ /* 0x000fea0003800000 */
[----:B------:R-:W1:Y:S01]  /*01d0*/  S2R R3, SR_CgaCtaId ;  /* 0x0000000000037919 */ /* 0x000e620000008800 */
[----:B------:R-:W-:Y:S01]  /*01e0*/  MOV R0, 0x400 ;  /* 0x0000040000007802 */ /* 0x000fe20000000f00 */
[----:B------:R-:W-:-:S03]  /*01f0*/  IMAD R7, R7, UR7, R4 ;  /* 0x0000000707077c24 */ /* 0x000fc6000f8e0204 */
[----:B-1----:R-:W-:Y:S02]  /*0200*/  LEA R0, R3, R0, 0x18 ;  /* 0x0000000003007211 */ /* 0x002fe400078ec0ff */
[----:B0-----:R-:W0:Y:S03]  /*0210*/  LDC.64 R2, c[0x0][0x380] ;  /* 0x0000e000ff027b82 */ /* 0x001e260000000a00 */
[----:B------:R-:W-:-:S05]  /*0220*/  IMAD R0, R9, 0x84, R0 ;  /* 0x0000008409007824 */ /* 0x000fca00078e0200 */
[----:B------:R-:W-:-:S05]  /*0230*/  LEA R0, R11, R0, 0x2 ;  /* 0x000000000b007211 */ /* 0x000fca00078e10ff */
[----:B------:R-:W1:Y:S01]  /*0240*/  LDS R5, [R0] ;  /* 0x0000000000057984 */ /* 0x000e620000000800 */
[----:B0-----:R-:W-:-:S05]  /*0250*/  IMAD.WIDE R2, R7, 0x4, R2 ;  /* 0x0000000407027825 */ /* 0x001fca00078e0202 */
[----:B-1----:R-:W-:Y:S01]  /*0260*/  STG.E desc[UR4][R2.64], R5 ;  /* 0x0000000502007986 */ /* 0x002fe2000c101904 */
[----:B------:R-:W-:Y:S05]  /*0270*/  EXIT ;  /* 0x000000000000794d */ /* 0x000fea0003800000 */
.L_x_0:
[----:B------:R-:W-:-:S00]  /*0280*/  BRA `(.L_x_0) ;  /* 0xfffffffc00fc7947 */ /* 0x000fc0000383ffff */
[----:B------:R-:W-:-:S00]  /*0290*/  NOP ;  /* 0x0000000000007918 */ /* 0x000fc00000000000 */
        /* <DEDUP_REMOVED lines=14> */
.L_x_2:


//--------------------- .text._Z12transpose_v2ILi32ELi32ELi0EEvPfS0_ii --------------------------
	.section	.text._Z12transpose_v2ILi32ELi32ELi0EEvPfS0_ii,"ax",@progbits
	.align	128
        .global         _Z12transpose_v2ILi32ELi32ELi0EEvPfS0_ii
        .type           _Z12transpose_v2ILi32ELi32ELi0EEvPfS0_ii,@function
        .size           _Z12transpose_v2ILi32ELi32ELi0EEvPfS0_ii,(.L_x_3 - _Z12transpose_v2ILi32ELi32ELi0EEvPfS0_ii)
        .other          _Z12transpose_v2ILi32ELi32ELi0EEvPfS0_ii,@"STO_CUDA_ENTRY STV_DEFAULT"
_Z12transpose_v2ILi32ELi32ELi0EEvPfS0_ii:
.text._Z12transpose_v2ILi32ELi32ELi0EEvPfS0_ii:
        /* <DEDUP_REMOVED lines=8> */
[----:B------:R-:W3:Y:S01]  /*0080*/  LDCU.64 UR6, c[0x0][0x358] ;  /* 0x00006b00ff0677ac */ /* 0x000ee20008000a00 */
[----:B0-----:R-:W-:-:S05]  /*0090*/  IMAD R5, R4, UR5, R11 ;  /* 0x0000000504057c24 */ /* 0x001fca000f8e020b */
[----:B--2---:R-:W-:Y:S01]  /*00a0*/  ISETP.GE.AND P0, PT, R5, UR9, PT ;  /* 0x0000000905007c0c */ /* 0x004fe2000bf06270 */
[----:B-1----:R-:W-:-:S05]  /*00b0*/  IMAD R0, R6, UR4, R9 ;  /* 0x0000000406007c24 */ /* 0x002fca000f8e0209 */
[----:B------:R-:W-:-:S13]  /*00c0*/  ISETP.GE.OR P0, PT, R0, UR8, P0 ;  /* 0x0000000800007c0c */ /* 0x000fda0008706670 */
[----:B------:R-:W0:Y:S01]  /*00d0*/  @!P0 LDC.64 R2, c[0x0][0x388] ;  /* 0x0000e200ff028b82 */ /* 0x000e220000000a00 */
[----:B------:R-:W-:-:S04]  /*00e0*/  @!P0 IMAD R5, R5, UR8, R0 ;  /* 0x0000000805058c24 */ /* 0x000fc8000f8e0200 */
[----:B0-----:R-:W-:-:S06]  /*00f0*/  @!P0 IMAD.WIDE R2, R5, 0x4, R2 ;  /* 0x0000000405028825 */ /* 0x001fcc00078e0202 */
[----:B---3--:R-:W2:Y:S01]  /*0100*/  @!P0 LDG.E R2, desc[UR6][R2.64] ;  /* 0x0000000602028981 */ /* 0x008ea2000c1e1900 */
[----:B------:R-:W-:Y:S01]  /*0110*/  @!P0 MOV R0, 0x400 ;  /* 0x0000040000008802 */ /* 0x000fe20000000f00 */
[----:B------:R-:W-:Y:S01]  /*0120*/  IMAD R4, R4, 0x20, R9 ;  /* 0x0000002004047824 */ /* 0x000fe200078e0209 */
[----:B------:R-:W-:Y:S01]  /*0130*/  LEA R7, R6, R11, 0x5 ;  /* 0x0000000b06077211 */ /* 0x000fe200078e28ff */
[----:B------:R-:W0:Y:S03]  /*0140*/  @!P0 S2R R5, SR_CgaCtaId ;  /* 0x0000000000058919 */ /* 0x000e260000008800 */
        /* <DEDUP_REMOVED lines=8> */
[----:B------:R-:W1:Y:S01]  /*01d0*/  S2UR UR5, SR_CgaCtaId ;  /* 0x00000000000579c3 */ /* 0x000e620000008800 */
[----:B------:R-:W-:Y:S01]  /*01e0*/  UMOV UR4, 0x400 ;  /* 0x0000040000047882 */ /* 0x000fe20000000000 */
[----:B------:R-:W-:-:S06]  /*01f0*/  IMAD R7, R7, UR9, R4 ;  /* 0x0000000907077c24 */ /* 0x000fcc000f8e0204 */
[----:B0-----:R-:W0:Y:S01]  /*0200*/  LDC.64 R2, c[0x0][0x380] ;  /* 0x0000e000ff027b82 */ /* 0x001e220000000a00 */
[----:B-1----:R-:W-:-:S06]  /*0210*/  ULEA UR4, UR5, UR4, 0x18 ;  /* 0x0000000405047291 */ /* 0x002fcc000f8ec0ff */
[----:B------:R-:W-:Y:S01]  /*0220*/  LEA R0, R9, UR4, 0x7 ;  /* 0x0000000409007c11 */ /* 0x000fe2000f8e38ff */
[----:B0-----:R-:W-:-:S04]  /*0230*/  IMAD.WIDE R2, R7, 0x4, R2 ;  /* 0x0000000407027825 */ /* 0x001fc800078e0202 */
[----:B------:R-:W-:-:S05]  /*0240*/  IMAD R0, R11, 0x4, R0 ;  /* 0x000000040b007824 */ /* 0x000fca00078e0200 */
[----:B------:R-:W0:Y:S04]  /*0250*/  LDS R5, [R0] ;  /* 0x0000000000057984 */ /* 0x000e280000000800 */
[----:B0-----:R-:W-:Y:S01]  /*0260*/  STG.E desc[UR6][R2.64], R5 ;  /* 0x0000000502007986 */ /* 0x001fe2000c101906 */
[----:B------:R-:W-:Y:S05]  /*0270*/  EXIT ;  /* 0x000000000000794d */ /* 0x000fea0003800000 */
.L_x_1:
        /* <DEDUP_REMOVED lines=16> */
.L_x_3:


//--------------------- .nv.shared._Z12transpose_v2ILi32ELi32ELi1EEvPfS0_ii --------------------------
	.section	.nv.shared._Z12transpose_v2ILi32ELi32ELi1EEvPfS0_ii,"aw",@nobits
	.sectionflags	@""
	.align	4
.nv.shared._Z12transpose_v2ILi32ELi32ELi1EEvPfS0_ii:
	.zero		5248


//--------------------- .nv.shared.reserved.0     --------------------------
	.section	.nv.shared.reserved.0,"aw",@nobits
	.weak		__nv_reservedSMEM_offset_0_alias
	.size		__nv_reservedSMEM_offset_0_alias, 0, 64
	.other		__nv_reservedSMEM_offset_0_alias,@"STO_CUDA_RESERVED_SHARED STV_DEFAULT"
__nv_reservedSMEM_offset_0_alias:
	.zero		0
	.zero		64


//--------------------- .nv.shared._Z12transpose_v2ILi32ELi32ELi0EEvPfS0_ii --------------------------
	.section	.nv.shared._Z12transpose_v2ILi32ELi32ELi0EEvPfS0_ii,"aw",@nobits
	.sectionflags	@""
	.align	4
.nv.shared._Z12transpose_v2ILi32ELi32ELi0EEvPfS0_ii:
	.zero		5120


//--------------------- .nv.constant0._Z12transpose_v2ILi32ELi32ELi1EEvPfS0_ii --------------------------
	.section	.nv.constant0._Z12transpose_v2ILi32ELi32ELi1EEvPfS0_ii,"a",@progbits
	.sectionflags	@""
	.align	4
.nv.constant0._Z12transpose_v2ILi32ELi32ELi1EEvPfS0_ii:
	.zero		920


//--------------------- .nv.constant0._Z12transpose_v2ILi32ELi32ELi0EEvPfS0_ii --------------------------
	.section	.nv.constant0._Z12transpose_v2ILi32ELi32ELi0EEvPfS0_ii,"a",@progbits
	.sectionflags	@""
	.align	4
.nv.constant0._Z12transpose_v2ILi32ELi32ELi0EEvPfS0_ii:
	.zero		920


//--------------------- SYMBOLS --------------------------

	.type		.nv.reservedSmem.offset0,@object
	.size		.nv.reservedSmem.offset0,0x4
	.type		.nv.reservedSmem.cap,@object
	.size		.nv.reservedSmem.cap,0x4
